	.headerflags	@"EF_CUDA_TEXMODE_UNIFIED EF_CUDA_64BIT_ADDRESS EF_CUDA_ACCELERATORS EF_CUDA_SM90 EF_CUDA_VIRTUAL_SM(EF_CUDA_SM90)"
	.elftype	@"ET_EXEC"


//--------------------- .nv.info                  --------------------------
	.section	.nv.info,"",@"SHT_CUDA_INFO"
	.align	4


	//----- nvinfo : EIATTR_REGCOUNT
	.align		4
        /*0000*/ 	.byte	0x04, 0x2f
        /*0002*/ 	.short	(.L_1 - .L_0)
	.align		4
.L_0:
        /*0004*/ 	.word	index@(triton_poi_fused_max_pool2d_with_indices_10)
        /*0008*/ 	.word	0x00000010


	//----- nvinfo : EIATTR_MIN_STACK_SIZE
	.align		4
.L_1:
        /*000c*/ 	.byte	0x04, 0x12
        /*000e*/ 	.short	(.L_3 - .L_2)
	.align		4
.L_2:
        /*0010*/ 	.word	index@(triton_poi_fused_max_pool2d_with_indices_10)
        /*0014*/ 	.word	0x00000000


	//----- nvinfo : EIATTR_FRAME_SIZE
	.align		4
.L_3:
        /*0018*/ 	.byte	0x04, 0x11
        /*001a*/ 	.short	(.L_5 - .L_4)
	.align		4
.L_4:
        /*001c*/ 	.word	index@(triton_poi_fused_max_pool2d_with_indices_10)
        /*0020*/ 	.word	0x00000000


	//----- nvinfo : EIATTR_MIN_STACK_SIZE
	.align		4
.L_5:
        /*0024*/ 	.byte	0x04, 0x12
        /*0026*/ 	.short	(.L_7 - .L_6)
	.align		4
.L_6:
        /*0028*/ 	.word	index@(triton_poi_fused_max_pool2d_with_indices_10)
        /*002c*/ 	.word	0x00000000
.L_7:


//--------------------- .nv.info.triton_poi_fused_max_pool2d_with_indices_10 --------------------------
	.section	.nv.info.triton_poi_fused_max_pool2d_with_indices_10,"",@"SHT_CUDA_INFO"
	.sectionflags	@""
	.align	4


	//----- nvinfo : EIATTR_CUDA_API_VERSION
	.align		4
        /*0000*/ 	.byte	0x04, 0x37
        /*0002*/ 	.short	(.L_9 - .L_8)
.L_8:
        /*0004*/ 	.word	0x0000007c


	//----- nvinfo : EIATTR_KPARAM_INFO
	.align		4
.L_9:
        /*0008*/ 	.byte	0x04, 0x17
        /*000a*/ 	.short	(.L_11 - .L_10)
.L_10:
        /*000c*/ 	.word	0x00000000
        /*0010*/ 	.short	0x0003
        /*0012*/ 	.short	0x0018
        /*0014*/ 	.byte	0x00, 0xf0, 0x11, 0x00


	//----- nvinfo : EIATTR_KPARAM_INFO
	.align		4
.L_11:
        /*0018*/ 	.byte	0x04, 0x17
        /*001a*/ 	.short	(.L_13 - .L_12)
.L_12:
        /*001c*/ 	.word	0x00000000
        /*0020*/ 	.short	0x0002
        /*0022*/ 	.short	0x0010
        /*0024*/ 	.byte	0x00, 0xf4, 0x21, 0x00


	//----- nvinfo : EIATTR_KPARAM_INFO
	.align		4
.L_13:
        /*0028*/ 	.byte	0x04, 0x17
        /*002a*/ 	.short	(.L_15 - .L_14)
.L_14:
        /*002c*/ 	.word	0x00000000
        /*0030*/ 	.short	0x0001
        /*0032*/ 	.short	0x0008
        /*0034*/ 	.byte	0x00, 0xf4, 0x21, 0x00


	//----- nvinfo : EIATTR_KPARAM_INFO
	.align		4
.L_15:
        /*0038*/ 	.byte	0x04, 0x17
        /*003a*/ 	.short	(.L_17 - .L_16)
.L_16:
        /*003c*/ 	.word	0x00000000
        /*0040*/ 	.short	0x0000
        /*0042*/ 	.short	0x0000
        /*0044*/ 	.byte	0x00, 0xf4, 0x21, 0x00


	//----- nvinfo : EIATTR_SPARSE_MMA_MASK
	.align		4
.L_17:
        /*0048*/ 	.byte	0x03, 0x50
        /*004a*/ 	.short	0x0000


	//----- nvinfo : EIATTR_MAXREG_COUNT
	.align		4
        /*004c*/ 	.byte	0x03, 0x1b
        /*004e*/ 	.short	0x00ff


	//----- nvinfo : EIATTR_EXIT_INSTR_OFFSETS
	.align		4
        /*0050*/ 	.byte	0x04, 0x1c
        /*0052*/ 	.short	(.L_19 - .L_18)


	//   ....[0]....
.L_18:
        /*0054*/ 	.word	0x00000410


	//----- nvinfo : EIATTR_REQNTID
	.align		4
.L_19:
        /*0058*/ 	.byte	0x04, 0x10
        /*005a*/ 	.short	(.L_21 - .L_20)
.L_20:
        /*005c*/ 	.word	0x00000080
        /*0060*/ 	.word	0x00000001
        /*0064*/ 	.word	0x00000001


	//----- nvinfo : EIATTR_CBANK_PARAM_SIZE
	.align		4
.L_21:
        /*0068*/ 	.byte	0x03, 0x19
        /*006a*/ 	.short	0x001c


	//----- nvinfo : EIATTR_PARAM_CBANK
	.align		4
        /*006c*/ 	.byte	0x04, 0x0a
        /*006e*/ 	.short	(.L_23 - .L_22)
	.align		4
.L_22:
        /*0070*/ 	.word	index@(.nv.constant0.triton_poi_fused_max_pool2d_with_indices_10)
        /*0074*/ 	.short	0x0210
        /*0076*/ 	.short	0x001c


	//----- nvinfo : EIATTR_SW_WAR
	.align		4
.L_23:
        /*0078*/ 	.byte	0x04, 0x36
        /*007a*/ 	.short	(.L_25 - .L_24)
.L_24:
        /*007c*/ 	.word	0x00000008
.L_25:


//--------------------- .nv.callgraph             --------------------------
	.section	.nv.callgraph,"",@"SHT_CUDA_CALLGRAPH"
	.align	4
	.sectionentsize	8
	.align		4
        /*0000*/ 	.word	0x00000000
	.align		4
        /*0004*/ 	.word	0xffffffff
	.align		4
        /*0008*/ 	.word	0x00000000
	.align		4
        /*000c*/ 	.word	0xfffffffe
	.align		4
        /*0010*/ 	.word	0x00000000
	.align		4
        /*0014*/ 	.word	0xfffffffd
	.align		4
        /*0018*/ 	.word	0x00000000
	.align		4
        /*001c*/ 	.word	0xfffffffc


//--------------------- .text.triton_poi_fused_max_pool2d_with_indices_10 --------------------------
	.section	.text.triton_poi_fused_max_pool2d_with_indices_10,"ax",@progbits
	.align	128
        .global         triton_poi_fused_max_pool2d_with_indices_10
        .type           triton_poi_fused_max_pool2d_with_indices_10,@function
        .size           triton_poi_fused_max_pool2d_with_indices_10,(.L_x_1 - triton_poi_fused_max_pool2d_with_indices_10)
        .other          triton_poi_fused_max_pool2d_with_indices_10,@"STO_CUDA_ENTRY STV_DEFAULT"
triton_poi_fused_max_pool2d_with_indices_10:
.text.triton_poi_fused_max_pool2d_with_indices_10:
[----:B------:R-:W-:Y:S01]  /*0000*/  LDC R1, c[0x0][0x28] ;  /* 0x00000a00ff017b82 */ /* 0x000fe20000000800 */
[----:B------:R-:W1:Y:S01]  /*0010*/  S2R R0, SR_TID.X ;  /* 0x0000000000007919 */ /* 0x000e620000002100 */
[----:B------:R-:W-:Y:S01]  /*0020*/  ULDC.64 UR4, c[0x0][0x208] ;  /* 0x0000820000047ab9 */ /* 0x000fe20000000a00 */
[----:B------:R-:W-:Y:S01]  /*0030*/  ULDC.64 UR6, c[0x0][0x220] ;  /* 0x0000880000067ab9 */ /* 0x000fe20000000a00 */
[----:B------:R-:W2:Y:S01]  /*0040*/  S2R R3, SR_CTAID.X ;  /* 0x0000000000037919 */ /* 0x000ea20000002500 */
[----:B-1----:R-:W-:Y:S01]  /*0050*/  IMAD.SHL.U32 R0, R0, 0x2, RZ ;  /* 0x0000000200007824 */ /* 0x002fe200078e00ff */
[----:B--2---:R-:W-:-:S04]  /*0060*/  SHF.R.S32.HI R5, RZ, 0x17, R3 ;  /* 0x00000017ff057819 */ /* 0x004fc80000011403 */
[----:B------:R-:W-:Y:S02]  /*0070*/  LOP3.LUT R0, R0, 0xfe, RZ, 0xc0, !PT ;  /* 0x000000fe00007812 */ /* 0x000fe400078ec0ff */
[----:B------:R-:W-:-:S03]  /*0080*/  SGXT R5, R5, 0x1 ;  /* 0x000000010505781a */ /* 0x000fc60000000200 */
[----:B------:R-:W-:-:S05]  /*0090*/  IMAD R0, R3, 0x100, R0 ;  /* 0x0000010003007824 */ /* 0x000fca00078e0200 */
[----:B------:R-:W-:Y:S02]  /*00a0*/  SHF.R.S32.HI R3, RZ, 0x1f, R0 ;  /* 0x0000001fff037819 */ /* 0x000fe40000011400 */
[-C--:B------:R-:W-:Y:S02]  /*00b0*/  LEA.HI R6, R5, R0.reuse, RZ, 0xb ;  /* 0x0000000005067211 */ /* 0x080fe400078f58ff */
[----:B------:R-:W-:Y:S02]  /*00c0*/  LEA.HI R4, R3, R0, RZ, 0x8 ;  /* 0x0000000003047211 */ /* 0x000fe400078f40ff */
[----:B------:R-:W1:Y:S01]  /*00d0*/  LDC.64 R2, c[0x0][0x210] ;  /* 0x00008400ff027b82 */ /* 0x000e620000000a00 */
[----:B------:R-:W-:Y:S01]  /*00e0*/  IMAD.SHL.U32 R7, R6, 0x4, RZ ;  /* 0x0000000406077824 */ /* 0x000fe200078e00ff */
[----:B------:R-:W-:-:S04]  /*00f0*/  SHF.R.S32.HI R5, RZ, 0x8, R4 ;  /* 0x00000008ff057819 */ /* 0x000fc80000011404 */
[----:B------:R-:W-:Y:S02]  /*0100*/  LEA.HI R6, R5, R5, RZ, 0x3 ;  /* 0x0000000505067211 */ /* 0x000fe400078f18ff */
[----:B------:R-:W-:Y:S02]  /*0110*/  LOP3.LUT R8, R7, 0xffffe000, RZ, 0xc0, !PT ;  /* 0xffffe00007087812 */ /* 0x000fe400078ec0ff */
[----:B------:R-:W-:Y:S02]  /*0120*/  LOP3.LUT R7, R4, 0xffffff00, RZ, 0xc0, !PT ;  /* 0xffffff0004077812 */ /* 0x000fe400078ec0ff */
[----:B------:R-:W-:Y:S02]  /*0130*/  LOP3.LUT R6, R6, 0x7ffff8, RZ, 0xc0, !PT ;  /* 0x007ffff806067812 */ /* 0x000fe400078ec0ff */
[----:B------:R-:W-:-:S03]  /*0140*/  IADD3 R7, R8, R0, -R7 ;  /* 0x0000000008077210 */ /* 0x000fc60007ffe807 */
[----:B------:R-:W-:-:S04]  /*0150*/  IMAD.IADD R6, R5, 0x1, -R6 ;  /* 0x0000000105067824 */ /* 0x000fc800078e0a06 */
[----:B------:R-:W-:-:S04]  /*0160*/  IMAD R11, R6, 0x200, R7 ;  /* 0x00000200060b7824 */ /* 0x000fc800078e0207 */
[C---:B------:R-:W-:Y:S02]  /*0170*/  VIADD R9, R11.reuse, 0x100 ;  /* 0x000001000b097836 */ /* 0x040fe40000000000 */
[----:B-1----:R-:W-:-:S04]  /*0180*/  IMAD.WIDE R6, R11, 0x4, R2 ;  /* 0x000000040b067825 */ /* 0x002fc800078e0202 */
[--C-:B------:R-:W-:Y:S02]  /*0190*/  IMAD.WIDE R8, R9, 0x4, R2.reuse ;  /* 0x0000000409087825 */ /* 0x100fe400078e0202 */
[----:B------:R-:W2:Y:S02]  /*01a0*/  LDG.E.64 R6, desc[UR4][R6.64] ;  /* 0x0000000406067981 */ /* 0x000ea4000c1e1b00 */
[----:B------:R-:W-:Y:S02]  /*01b0*/  VIADD R5, R11, 0x1000 ;  /* 0x000010000b057836 */ /* 0x000fe40000000000 */
[----:B------:R1:W2:Y:S02]  /*01c0*/  LDG.E.64 R12, desc[UR4][R8.64] ;  /* 0x00000004080c7981 */ /* 0x0002a4000c1e1b00 */
[----:B------:R-:W-:-:S04]  /*01d0*/  IMAD.WIDE R4, R5, 0x4, R2 ;  /* 0x0000000405047825 */ /* 0x000fc800078e0202 */
[----:B------:R-:W-:Y:S02]  /*01e0*/  VIADD R11, R11, 0x1100 ;  /* 0x000011000b0b7836 */ /* 0x000fe40000000000 */
[----:B------:R-:W3:Y:S02]  /*01f0*/  LDG.E.64 R4, desc[UR4][R4.64] ;  /* 0x0000000404047981 */ /* 0x000ee4000c1e1b00 */
[----:B------:R-:W-:Y:S01]  /*0200*/  IMAD.WIDE R2, R11, 0x4, R2 ;  /* 0x000000040b027825 */ /* 0x000fe200078e0202 */
[----:B-1----:R-:W1:Y:S05]  /*0210*/  LDC.64 R8, c[0x0][0x218] ;  /* 0x00008600ff087b82 */ /* 0x002e6a0000000a00 */
[----:B------:R-:W4:Y:S01]  /*0220*/  LDG.E.64 R2, desc[UR4][R2.64] ;  /* 0x0000000402027981 */ /* 0x000f22000c1e1b00 */
[----:B--2---:R-:W-:-:S02]  /*0230*/  FSETP.GT.AND P4, PT, R13, R7, PT ;  /* 0x000000070d00720b */ /* 0x004fc40003f84000 */
[----:B------:R-:W-:Y:S02]  /*0240*/  FSETP.GT.AND P3, PT, R12, R6, PT ;  /* 0x000000060c00720b */ /* 0x000fe40003f64000 */
[----:B------:R-:W-:Y:S02]  /*0250*/  FSETP.NAN.AND P0, PT, R13, R13, PT ;  /* 0x0000000d0d00720b */ /* 0x000fe40003f08000 */
[----:B---3--:R-:W-:Y:S02]  /*0260*/  FSETP.NAN.AND P6, PT, R5, R5, PT ;  /* 0x000000050500720b */ /* 0x008fe40003fc8000 */
[----:B------:R-:W-:Y:S02]  /*0270*/  FSETP.NAN.AND P5, PT, R4, R4, PT ;  /* 0x000000040400720b */ /* 0x000fe40003fa8000 */
[----:B------:R-:W-:-:S03]  /*0280*/  FSETP.NAN.AND P1, PT, R12, R12, PT ;  /* 0x0000000c0c00720b */ /* 0x000fc60003f28000 */
[----:B------:R-:W-:Y:S02]  /*0290*/  @!P4 SEL R13, R13, R7, P0 ;  /* 0x000000070d0dc207 */ /* 0x000fe40000000000 */
[----:B------:R-:W-:Y:S02]  /*02a0*/  @!P3 SEL R12, R12, R6, P1 ;  /* 0x000000060c0cb207 */ /* 0x000fe40000800000 */
[----:B------:R-:W-:Y:S02]  /*02b0*/  FSETP.GEU.AND P0, PT, R13, R5, PT ;  /* 0x000000050d00720b */ /* 0x000fe40003f0e000 */
[----:B----4-:R-:W-:Y:S02]  /*02c0*/  FSETP.NAN.AND P1, PT, R2, R2, PT ;  /* 0x000000020200720b */ /* 0x010fe40003f28000 */
[----:B------:R-:W-:Y:S02]  /*02d0*/  FSETP.GEU.AND P2, PT, R12, R4, PT ;  /* 0x000000040c00720b */ /* 0x000fe40003f4e000 */
[----:B------:R-:W-:-:S02]  /*02e0*/  @!P6 SEL R5, R5, R13, !P0 ;  /* 0x0000000d0505e207 */ /* 0x000fc40004000000 */
[----:B------:R-:W-:Y:S02]  /*02f0*/  FSETP.NAN.AND P6, PT, R3, R3, PT ;  /* 0x000000030300720b */ /* 0x000fe40003fc8000 */
[----:B------:R-:W-:Y:S02]  /*0300*/  SEL R7, RZ, 0x1, !P4 ;  /* 0x00000001ff077807 */ /* 0x000fe40006000000 */
[----:B------:R-:W-:Y:S02]  /*0310*/  @!P5 SEL R4, R4, R12, !P2 ;  /* 0x0000000c0404d207 */ /* 0x000fe40005000000 */
[----:B------:R-:W-:Y:S02]  /*0320*/  SEL R6, RZ, 0x1, !P3 ;  /* 0x00000001ff067807 */ /* 0x000fe40005800000 */
[----:B------:R-:W-:Y:S02]  /*0330*/  SEL R7, R7, 0x2, P0 ;  /* 0x0000000207077807 */ /* 0x000fe40000000000 */
[----:B------:R-:W-:-:S02]  /*0340*/  FSETP.GEU.AND P3, PT, R4, R2, PT ;  /* 0x000000020400720b */ /* 0x000fc40003f6e000 */
[----:B------:R-:W-:Y:S02]  /*0350*/  SEL R10, R6, 0x2, P2 ;  /* 0x00000002060a7807 */ /* 0x000fe40001000000 */
[----:B------:R-:W-:Y:S02]  /*0360*/  FSETP.GEU.AND P0, PT, R5, R3, PT ;  /* 0x000000030500720b */ /* 0x000fe40003f0e000 */
[----:B------:R-:W-:Y:S02]  /*0370*/  @!P1 SEL R2, R2, R4, !P3 ;  /* 0x0000000402029207 */ /* 0x000fe40005800000 */
[----:B------:R-:W-:Y:S02]  /*0380*/  SEL R10, R10, 0x3, P3 ;  /* 0x000000030a0a7807 */ /* 0x000fe40001800000 */
[----:B------:R-:W-:Y:S02]  /*0390*/  SEL R11, R7, 0x3, P0 ;  /* 0x00000003070b7807 */ /* 0x000fe40000000000 */
[----:B------:R-:W-:-:S02]  /*03a0*/  IADD3 R6, P1, R0, UR6, RZ ;  /* 0x0000000600067c10 */ /* 0x000fc4000ff3e0ff */
[----:B------:R-:W-:Y:S01]  /*03b0*/  @!P6 SEL R3, R3, R5, !P0 ;  /* 0x000000050303e207 */ /* 0x000fe20004000000 */
[C---:B-1----:R-:W-:Y:S01]  /*03c0*/  IMAD.WIDE R4, R0.reuse, 0x4, R8 ;  /* 0x0000000400047825 */ /* 0x042fe200078e0208 */
[----:B------:R-:W-:-:S03]  /*03d0*/  LEA.HI.X.SX32 R7, R0, UR7, 0x1, P1 ;  /* 0x0000000700077c11 */ /* 0x000fc600088f0eff */
[----:B------:R-:W-:Y:S01]  /*03e0*/  IMAD R11, R11, 0x100, R10 ;  /* 0x000001000b0b7824 */ /* 0x000fe200078e020a */
[----:B------:R-:W-:Y:S04]  /*03f0*/  STG.E.64 desc[UR4][R4.64], R2 ;  /* 0x0000000204007986 */ /* 0x000fe8000c101b04 */
[----:B------:R-:W-:Y:S01]  /*0400*/  STG.E.U16 desc[UR4][R6.64], R11 ;  /* 0x0000000b06007986 */ /* 0x000fe2000c101504 */
[----:B------:R-:W-:Y:S05]  /*0410*/  EXIT ;  /* 0x000000000000794d */ /* 0x000fea0003800000 */
.L_x_0:
[----:B------:R-:W-:-:S00]  /*0420*/  BRA `(.L_x_0) ;  /* 0xfffffffc00fc7947 */ /* 0x000fc0000383ffff */
[----:B------:R-:W-:-:S00]  /*0430*/  NOP ;  /* 0x0000000000007918 */ /* 0x000fc00000000000 */
        /* <DEDUP_REMOVED lines=12> */
.L_x_1:


//--------------------- .nv.constant0.triton_poi_fused_max_pool2d_with_indices_10 --------------------------
	.section	.nv.constant0.triton_poi_fused_max_pool2d_with_indices_10,"a",@progbits
	.sectionflags	@""
	.align	4
.nv.constant0.triton_poi_fused_max_pool2d_with_indices_10:
	.zero		556
